//
// Generated by NVIDIA NVVM Compiler
//
// Compiler Build ID: CL-36424714
// Cuda compilation tools, release 13.0, V13.0.88
// Based on NVVM 20.0.0
//

.version 9.0
.target sm_100
.address_size 64

	// .globl	_Z6kernelPii

.visible .entry _Z6kernelPii(
	.param .u64 .ptr .align 1 _Z6kernelPii_param_0,
	.param .u32 _Z6kernelPii_param_1
)
{
	.reg .pred 	%p<2>;
	.reg .b32 	%r<9>;
	.reg .b64 	%rd<5>;

	ld.param.u64 	%rd1, [_Z6kernelPii_param_0];
	ld.param.u32 	%r1, [_Z6kernelPii_param_1];
	setp.lt.s32 	%p1, %r1, 1;
	@%p1 bra 	$L__BB0_2;
	cvta.to.global.u64 	%rd2, %rd1;
	ld.global.u32 	%r2, [%rd2];
	add.s32 	%r3, %r2, %r1;
	add.s32 	%r4, %r1, -1;
	add.s32 	%r5, %r1, -2;
	mul.wide.u32 	%rd3, %r4, %r5;
	shr.u64 	%rd4, %rd3, 1;
	cvt.u32.u64 	%r6, %rd4;
	add.s32 	%r7, %r3, %r6;
	add.s32 	%r8, %r7, -1;
	st.global.u32 	[%rd2], %r8;
$L__BB0_2:
	ret;

}


// ===== COMPILED SASS (sm_100) =====

	.target	sm_100

	.elftype	@"ET_EXEC"


//--------------------- .note.nv.tkinfo           --------------------------
	.section	.note.nv.tkinfo,"",@"SHT_NOTE"
	.sectionflags	@"SHF_NOTE_NV_TKINFO"
	.tkinfo
        /*0018*/ 	.word	0x00000002
        /*0030*/ 	.string	""
        /*0030*/ 	.string	"ptxas"
        /*0030*/ 	.string	"Cuda compilation tools, release 13.0, V13.0.88"
        /*0030*/ 	.string	"Build cuda_13.0.r13.0/compiler.36424714_0"
        /*0030*/ 	.string	"-arch sm_100 -m 64 "



//--------------------- .note.nv.cuinfo           --------------------------
	.section	.note.nv.cuinfo,"",@"SHT_NOTE"
	.sectionflags	@"SHF_NOTE_NV_CUINFO"
        /*0018*/ 	.short	0x0002
        /*001a*/ 	.short	0x0064
        /*001c*/ 	.short	0x0082
	.zero		2


//--------------------- .nv.info                  --------------------------
	.section	.nv.info,"",@"SHT_CUDA_INFO"
	.align	4


	//----- nvinfo : EIATTR_REGCOUNT
	.align		4
        /*0000*/ 	.byte	0x04, 0x2f
        /*0002*/ 	.short	(.L_1 - .L_0)
	.align		4
.L_0:
        /*0004*/ 	.word	index@(_Z6kernelPii)
        /*0008*/ 	.word	0x00000009


	//----- nvinfo : EIATTR_FRAME_SIZE
	.align		4
.L_1:
        /*000c*/ 	.byte	0x04, 0x11
        /*000e*/ 	.short	(.L_3 - .L_2)
	.align		4
.L_2:
        /*0010*/ 	.word	index@(_Z6kernelPii)
        /*0014*/ 	.word	0x00000000


	//----- nvinfo : EIATTR_MIN_STACK_SIZE
	.align		4
.L_3:
        /*0018*/ 	.byte	0x04, 0x12
        /*001a*/ 	.short	(.L_5 - .L_4)
	.align		4
.L_4:
        /*001c*/ 	.word	index@(_Z6kernelPii)
        /*0020*/ 	.word	0x00000000
.L_5:


//--------------------- .nv.compat                --------------------------
	.section	.nv.compat,"",@"SHT_CUDA_COMPAT_INFO"
	.align	4
        /*0000*/ 	.byte	0x02, 0x09, 0x00, 0x00, 0x02, 0x02, 0x01, 0x00, 0x02, 0x05, 0x05, 0x00, 0x03, 0x07, 0x01, 0x01
        /*0010*/ 	.byte	0x02, 0x03, 0x00, 0x00, 0x02, 0x06, 0x01, 0x00, 0x04, 0x0b, 0x08, 0x00, 0x09, 0x00, 0x00, 0x00
        /*0020*/ 	.byte	0x00, 0x00, 0x00, 0x00


//--------------------- .nv.info._Z6kernelPii     --------------------------
	.section	.nv.info._Z6kernelPii,"",@"SHT_CUDA_INFO"
	.sectionflags	@""
	.align	4


	//----- nvinfo : EIATTR_CUDA_API_VERSION
	.align		4
        /*0000*/ 	.byte	0x04, 0x37
        /*0002*/ 	.short	(.L_7 - .L_6)
.L_6:
        /*0004*/ 	.word	0x00000082


	//----- nvinfo : EIATTR_KPARAM_INFO
	.align		4
.L_7:
        /*0008*/ 	.byte	0x04, 0x17
        /*000a*/ 	.short	(.L_9 - .L_8)
.L_8:
        /*000c*/ 	.word	0x00000000
        /*0010*/ 	.short	0x0001
        /*0012*/ 	.short	0x0008
        /*0014*/ 	.byte	0x00, 0xf0, 0x11, 0x00


	//----- nvinfo : EIATTR_KPARAM_INFO
	.align		4
.L_9:
        /*0018*/ 	.byte	0x04, 0x17
        /*001a*/ 	.short	(.L_11 - .L_10)
.L_10:
        /*001c*/ 	.word	0x00000000
        /*0020*/ 	.short	0x0000
        /*0022*/ 	.short	0x0000
        /*0024*/ 	.byte	0x00, 0xf5, 0x21, 0x00


	//----- nvinfo : EIATTR_SPARSE_MMA_MASK
	.align		4
.L_11:
        /*0028*/ 	.byte	0x03, 0x50
        /*002a*/ 	.short	0x0000


	//----- nvinfo : EIATTR_MAXREG_COUNT
	.align		4
        /*002c*/ 	.byte	0x03, 0x1b
        /*002e*/ 	.short	0x00ff


	//----- nvinfo : EIATTR_MERCURY_ISA_VERSION
	.align		4
        /*0030*/ 	.byte	0x03, 0x5f
        /*0032*/ 	.short	0x0101


	//----- nvinfo : EIATTR_VRC_CTA_INIT_COUNT
	.align		4
        /*0034*/ 	.byte	0x02, 0x4a
	.zero		1
	.zero		1


	//----- nvinfo : EIATTR_EXIT_INSTR_OFFSETS
	.align		4
        /*0038*/ 	.byte	0x04, 0x1c
        /*003a*/ 	.short	(.L_13 - .L_12)


	//   ....[0]....
.L_12:
        /*003c*/ 	.word	0x00000030


	//   ....[1]....
        /*0040*/ 	.word	0x000000e0


	//----- nvinfo : EIATTR_CBANK_PARAM_SIZE
	.align		4
.L_13:
        /*0044*/ 	.byte	0x03, 0x19
        /*0046*/ 	.short	0x000c


	//----- nvinfo : EIATTR_PARAM_CBANK
	.align		4
        /*0048*/ 	.byte	0x04, 0x0a
        /*004a*/ 	.short	(.L_15 - .L_14)
	.align		4
.L_14:
        /*004c*/ 	.word	index@(.nv.constant0._Z6kernelPii)
        /*0050*/ 	.short	0x0380
        /*0052*/ 	.short	0x000c


	//----- nvinfo : EIATTR_SW_WAR
	.align		4
.L_15:
        /*0054*/ 	.byte	0x04, 0x36
        /*0056*/ 	.short	(.L_17 - .L_16)
.L_16:
        /*0058*/ 	.word	0x00000008
.L_17:


//--------------------- .nv.callgraph             --------------------------
	.section	.nv.callgraph,"",@"SHT_CUDA_CALLGRAPH"
	.align	4
	.sectionentsize	8
	.align		4
        /*0000*/ 	.word	0x00000000
	.align		4
        /*0004*/ 	.word	0xffffffff
	.align		4
        /*0008*/ 	.word	0x00000000
	.align		4
        /*000c*/ 	.word	0xfffffffe
	.align		4
        /*0010*/ 	.word	0x00000000
	.align		4
        /*0014*/ 	.word	0xfffffffd
	.align		4
        /*0018*/ 	.word	0x00000000
	.align		4
        /*001c*/ 	.word	0xfffffffc


//--------------------- .text._Z6kernelPii        --------------------------
	.section	.text._Z6kernelPii,"ax",@progbits
	.align	128
        .global         _Z6kernelPii
        .type           _Z6kernelPii,@function
        .size           _Z6kernelPii,(.L_x_1 - _Z6kernelPii)
        .other          _Z6kernelPii,@"STO_CUDA_ENTRY STV_DEFAULT"
_Z6kernelPii:
.text._Z6kernelPii:
[----:B------:R-:W-:Y:S08]  /*0000*/  LDC R1, c[0x0][0x37c] ;  /* 0x0000df00ff017b82 */ /* 0x000ff00000000800 */
[----:B------:R-:W0:Y:S02]  /*0010*/  LDC R6, c[0x0][0x388] ;  /* 0x0000e200ff067b82 */ /* 0x000e240000000800 */
[----:B0-----:R-:W-:-:S13]  /*0020*/  ISETP.GE.AND P0, PT, R6, 0x1, PT ;  /* 0x000000010600780c */ /* 0x001fda0003f06270 */
[----:B------:R-:W-:Y:S05]  /*0030*/  @!P0 EXIT ;  /* 0x000000000000894d */ /* 0x000fea0003800000 */
[----:B------:R-:W0:Y:S01]  /*0040*/  LDC.64 R2, c[0x0][0x380] ;  /* 0x0000e000ff027b82 */ /* 0x000e220000000a00 */
[----:B------:R-:W0:Y:S02]  /*0050*/  LDCU.64 UR4, c[0x0][0x358] ;  /* 0x00006b00ff0477ac */ /* 0x000e240008000a00 */
[----:B0-----:R-:W2:Y:S01]  /*0060*/  LDG.E R0, desc[UR4][R2.64] ;  /* 0x0000000402007981 */ /* 0x001ea2000c1e1900 */
[C---:B------:R-:W-:Y:S01]  /*0070*/  IADD3 R5, PT, PT, R6.reuse, -0x2, RZ ;  /* 0xfffffffe06057810 */ /* 0x040fe20007ffe0ff */
[----:B------:R-:W-:-:S04]  /*0080*/  VIADD R4, R6, 0xffffffff ;  /* 0xffffffff06047836 */ /* 0x000fc80000000000 */
[----:B------:R-:W-:-:S05]  /*0090*/  IMAD.WIDE.U32 R4, R4, R5, RZ ;  /* 0x0000000504047225 */ /* 0x000fca00078e00ff */
[----:B------:R-:W-:-:S04]  /*00a0*/  SHF.R.U64 R5, R4, 0x1, R5 ;  /* 0x0000000104057819 */ /* 0x000fc80000001205 */
[----:B--2---:R-:W-:-:S05]  /*00b0*/  IADD3 R0, PT, PT, R5, R6, R0 ;  /* 0x0000000605007210 */ /* 0x004fca0007ffe000 */
[----:B------:R-:W-:-:S05]  /*00c0*/  VIADD R5, R0, 0xffffffff ;  /* 0xffffffff00057836 */ /* 0x000fca0000000000 */
[----:B------:R-:W-:Y:S01]  /*00d0*/  STG.E desc[UR4][R2.64], R5 ;  /* 0x0000000502007986 */ /* 0x000fe2000c101904 */
[----:B------:R-:W-:Y:S05]  /*00e0*/  EXIT ;  /* 0x000000000000794d */ /* 0x000fea0003800000 */
.L_x_0:
[----:B------:R-:W-:-:S00]  /*00f0*/  BRA `(.L_x_0) ;  /* 0xfffffffc00fc7947 */ /* 0x000fc0000383ffff */
[----:B------:R-:W-:-:S00]  /*0100*/  NOP ;  /* 0x0000000000007918 */ /* 0x000fc00000000000 */
[----:B------:R-:W-:-:S00]  /*0110*/  NOP ;  /* 0x0000000000007918 */ /* 0x000fc00000000000 */
[----:B------:R-:W-:-:S00]  /*0120*/  NOP ;  /* 0x0000000000007918 */ /* 0x000fc00000000000 */
[----:B------:R-:W-:-:S00]  /*0130*/  NOP ;  /* 0x0000000000007918 */ /* 0x000fc00000000000 */
[----:B------:R-:W-:-:S00]  /*0140*/  NOP ;  /* 0x0000000000007918 */ /* 0x000fc00000000000 */
[----:B------:R-:W-:-:S00]  /*0150*/  NOP ;  /* 0x0000000000007918 */ /* 0x000fc00000000000 */
[----:B------:R-:W-:-:S00]  /*0160*/  NOP ;  /* 0x0000000000007918 */ /* 0x000fc00000000000 */
[----:B------:R-:W-:-:S00]  /*0170*/  NOP ;  /* 0x0000000000007918 */ /* 0x000fc00000000000 */
.L_x_1:


//--------------------- .nv.shared.reserved.0     --------------------------
	.section	.nv.shared.reserved.0,"aw",@nobits
	.weak		__nv_reservedSMEM_offset_0_alias
	.size		__nv_reservedSMEM_offset_0_alias, 0, 64
	.other		__nv_reservedSMEM_offset_0_alias,@"STO_CUDA_RESERVED_SHARED STV_DEFAULT"
__nv_reservedSMEM_offset_0_alias:
	.zero		0
	.zero		64


//--------------------- .nv.constant0._Z6kernelPii --------------------------
	.section	.nv.constant0._Z6kernelPii,"a",@progbits
	.sectionflags	@""
	.align	4
.nv.constant0._Z6kernelPii:
	.zero		908


//--------------------- SYMBOLS --------------------------

	.type		.nv.reservedSmem.offset0,@object
	.size		.nv.reservedSmem.offset0,0x4
